	.headerflags	@"EF_CUDA_TEXMODE_UNIFIED EF_CUDA_64BIT_ADDRESS EF_CUDA_ACCELERATORS EF_CUDA_SM90 EF_CUDA_VIRTUAL_SM(EF_CUDA_SM90)"
	.elftype	@"ET_EXEC"


//--------------------- .nv.info                  --------------------------
	.section	.nv.info,"",@"SHT_CUDA_INFO"
	.align	4


	//----- nvinfo : EIATTR_REGCOUNT
	.align		4
        /*0000*/ 	.byte	0x04, 0x2f
        /*0002*/ 	.short	(.L_1 - .L_0)
	.align		4
.L_0:
        /*0004*/ 	.word	index@(triton_poi_fused__unsafe_index_add_mul_sub_30)
        /*0008*/ 	.word	0x00000022


	//----- nvinfo : EIATTR_MIN_STACK_SIZE
	.align		4
.L_1:
        /*000c*/ 	.byte	0x04, 0x12
        /*000e*/ 	.short	(.L_3 - .L_2)
	.align		4
.L_2:
        /*0010*/ 	.word	index@(triton_poi_fused__unsafe_index_add_mul_sub_30)
        /*0014*/ 	.word	0x00000000


	//----- nvinfo : EIATTR_FRAME_SIZE
	.align		4
.L_3:
        /*0018*/ 	.byte	0x04, 0x11
        /*001a*/ 	.short	(.L_5 - .L_4)
	.align		4
.L_4:
        /*001c*/ 	.word	index@(triton_poi_fused__unsafe_index_add_mul_sub_30)
        /*0020*/ 	.word	0x00000000


	//----- nvinfo : EIATTR_MIN_STACK_SIZE
	.align		4
.L_5:
        /*0024*/ 	.byte	0x04, 0x12
        /*0026*/ 	.short	(.L_7 - .L_6)
	.align		4
.L_6:
        /*0028*/ 	.word	index@(triton_poi_fused__unsafe_index_add_mul_sub_30)
        /*002c*/ 	.word	0x00000000
.L_7:


//--------------------- .nv.info.triton_poi_fused__unsafe_index_add_mul_sub_30 --------------------------
	.section	.nv.info.triton_poi_fused__unsafe_index_add_mul_sub_30,"",@"SHT_CUDA_INFO"
	.sectionflags	@""
	.align	4


	//----- nvinfo : EIATTR_CUDA_API_VERSION
	.align		4
        /*0000*/ 	.byte	0x04, 0x37
        /*0002*/ 	.short	(.L_9 - .L_8)
.L_8:
        /*0004*/ 	.word	0x0000007c


	//----- nvinfo : EIATTR_KPARAM_INFO
	.align		4
.L_9:
        /*0008*/ 	.byte	0x04, 0x17
        /*000a*/ 	.short	(.L_11 - .L_10)
.L_10:
        /*000c*/ 	.word	0x00000000
        /*0010*/ 	.short	0x0006
        /*0012*/ 	.short	0x0030
        /*0014*/ 	.byte	0x00, 0xf0, 0x11, 0x00


	//----- nvinfo : EIATTR_KPARAM_INFO
	.align		4
.L_11:
        /*0018*/ 	.byte	0x04, 0x17
        /*001a*/ 	.short	(.L_13 - .L_12)
.L_12:
        /*001c*/ 	.word	0x00000000
        /*0020*/ 	.short	0x0005
        /*0022*/ 	.short	0x0028
        /*0024*/ 	.byte	0x00, 0xf4, 0x21, 0x00


	//----- nvinfo : EIATTR_KPARAM_INFO
	.align		4
.L_13:
        /*0028*/ 	.byte	0x04, 0x17
        /*002a*/ 	.short	(.L_15 - .L_14)
.L_14:
        /*002c*/ 	.word	0x00000000
        /*0030*/ 	.short	0x0004
        /*0032*/ 	.short	0x0020
        /*0034*/ 	.byte	0x00, 0xf4, 0x21, 0x00


	//----- nvinfo : EIATTR_KPARAM_INFO
	.align		4
.L_15:
        /*0038*/ 	.byte	0x04, 0x17
        /*003a*/ 	.short	(.L_17 - .L_16)
.L_16:
        /*003c*/ 	.word	0x00000000
        /*0040*/ 	.short	0x0003
        /*0042*/ 	.short	0x0018
        /*0044*/ 	.byte	0x00, 0xf4, 0x21, 0x00


	//----- nvinfo : EIATTR_KPARAM_INFO
	.align		4
.L_17:
        /*0048*/ 	.byte	0x04, 0x17
        /*004a*/ 	.short	(.L_19 - .L_18)
.L_18:
        /*004c*/ 	.word	0x00000000
        /*0050*/ 	.short	0x0002
        /*0052*/ 	.short	0x0010
        /*0054*/ 	.byte	0x00, 0xf4, 0x21, 0x00


	//----- nvinfo : EIATTR_KPARAM_INFO
	.align		4
.L_19:
        /*0058*/ 	.byte	0x04, 0x17
        /*005a*/ 	.short	(.L_21 - .L_20)
.L_20:
        /*005c*/ 	.word	0x00000000
        /*0060*/ 	.short	0x0001
        /*0062*/ 	.short	0x0008
        /*0064*/ 	.byte	0x00, 0xf4, 0x21, 0x00


	//----- nvinfo : EIATTR_KPARAM_INFO
	.align		4
.L_21:
        /*0068*/ 	.byte	0x04, 0x17
        /*006a*/ 	.short	(.L_23 - .L_22)
.L_22:
        /*006c*/ 	.word	0x00000000
        /*0070*/ 	.short	0x0000
        /*0072*/ 	.short	0x0000
        /*0074*/ 	.byte	0x00, 0xf4, 0x21, 0x00


	//----- nvinfo : EIATTR_SPARSE_MMA_MASK
	.align		4
.L_23:
        /*0078*/ 	.byte	0x03, 0x50
        /*007a*/ 	.short	0x0000


	//----- nvinfo : EIATTR_MAXREG_COUNT
	.align		4
        /*007c*/ 	.byte	0x03, 0x1b
        /*007e*/ 	.short	0x00ff


	//----- nvinfo : EIATTR_EXIT_INSTR_OFFSETS
	.align		4
        /*0080*/ 	.byte	0x04, 0x1c
        /*0082*/ 	.short	(.L_25 - .L_24)


	//   ....[0]....
.L_24:
        /*0084*/ 	.word	0x00000b40


	//----- nvinfo : EIATTR_REQNTID
	.align		4
.L_25:
        /*0088*/ 	.byte	0x04, 0x10
        /*008a*/ 	.short	(.L_27 - .L_26)
.L_26:
        /*008c*/ 	.word	0x00000080
        /*0090*/ 	.word	0x00000001
        /*0094*/ 	.word	0x00000001


	//----- nvinfo : EIATTR_CBANK_PARAM_SIZE
	.align		4
.L_27:
        /*0098*/ 	.byte	0x03, 0x19
        /*009a*/ 	.short	0x0034


	//----- nvinfo : EIATTR_PARAM_CBANK
	.align		4
        /*009c*/ 	.byte	0x04, 0x0a
        /*009e*/ 	.short	(.L_29 - .L_28)
	.align		4
.L_28:
        /*00a0*/ 	.word	index@(.nv.constant0.triton_poi_fused__unsafe_index_add_mul_sub_30)
        /*00a4*/ 	.short	0x0210
        /*00a6*/ 	.short	0x0034


	//----- nvinfo : EIATTR_SW_WAR
	.align		4
.L_29:
        /*00a8*/ 	.byte	0x04, 0x36
        /*00aa*/ 	.short	(.L_31 - .L_30)
.L_30:
        /*00ac*/ 	.word	0x00000008
.L_31:


//--------------------- .nv.callgraph             --------------------------
	.section	.nv.callgraph,"",@"SHT_CUDA_CALLGRAPH"
	.align	4
	.sectionentsize	8
	.align		4
        /*0000*/ 	.word	0x00000000
	.align		4
        /*0004*/ 	.word	0xffffffff
	.align		4
        /*0008*/ 	.word	0x00000000
	.align		4
        /*000c*/ 	.word	0xfffffffe
	.align		4
        /*0010*/ 	.word	0x00000000
	.align		4
        /*0014*/ 	.word	0xfffffffd
	.align		4
        /*0018*/ 	.word	0x00000000
	.align		4
        /*001c*/ 	.word	0xfffffffc


//--------------------- .text.triton_poi_fused__unsafe_index_add_mul_sub_30 --------------------------
	.section	.text.triton_poi_fused__unsafe_index_add_mul_sub_30,"ax",@progbits
	.align	128
        .global         triton_poi_fused__unsafe_index_add_mul_sub_30
        .type           triton_poi_fused__unsafe_index_add_mul_sub_30,@function
        .size           triton_poi_fused__unsafe_index_add_mul_sub_30,(.L_x_1 - triton_poi_fused__unsafe_index_add_mul_sub_30)
        .other          triton_poi_fused__unsafe_index_add_mul_sub_30,@"STO_CUDA_ENTRY STV_DEFAULT"
triton_poi_fused__unsafe_index_add_mul_sub_30:
.text.triton_poi_fused__unsafe_index_add_mul_sub_30:
[----:B------:R-:W-:Y:S01]  /*0000*/  LDC R1, c[0x0][0x28] ;  /* 0x00000a00ff017b82 */ /* 0x000fe20000000800 */
[----:B------:R-:W1:Y:S07]  /*0010*/  S2R R0, SR_TID.X ;  /* 0x0000000000007919 */ /* 0x000e6e0000002100 */
[----:B------:R-:W2:Y:S01]  /*0020*/  LDC.64 R4, c[0x0][0x210] ;  /* 0x00008400ff047b82 */ /* 0x000ea20000000a00 */
[----:B------:R-:W-:Y:S01]  /*0030*/  ULDC.64 UR4, c[0x0][0x208] ;  /* 0x0000820000047ab9 */ /* 0x000fe20000000a00 */
[----:B------:R-:W-:Y:S01]  /*0040*/  ULDC.64 UR6, c[0x0][0x220] ;  /* 0x0000880000067ab9 */ /* 0x000fe20000000a00 */
[----:B------:R-:W3:Y:S05]  /*0050*/  S2R R3, SR_CTAID.X ;  /* 0x0000000000037919 */ /* 0x000eea0000002500 */
[----:B------:R-:W4:Y:S01]  /*0060*/  LDC.64 R26, c[0x0][0x218] ;  /* 0x00008600ff1a7b82 */ /* 0x000f220000000a00 */
[----:B-1----:R-:W-:Y:S01]  /*0070*/  IMAD.SHL.U32 R0, R0, 0x4, RZ ;  /* 0x0000000400007824 */ /* 0x002fe200078e00ff */
[----:B---3--:R-:W-:-:S04]  /*0080*/  SHF.R.S32.HI R18, RZ, 0x15, R3 ;  /* 0x00000015ff127819 */ /* 0x008fc80000011403 */
[----:B------:R-:W-:Y:S02]  /*0090*/  LOP3.LUT R0, R0, 0x1fc, RZ, 0xc0, !PT ;  /* 0x000001fc00007812 */ /* 0x000fe400078ec0ff */
[----:B------:R-:W-:-:S03]  /*00a0*/  SGXT R18, R18, 0x1 ;  /* 0x000000011212781a */ /* 0x000fc60000000200 */
[----:B------:R-:W-:-:S04]  /*00b0*/  IMAD R3, R3, 0x400, R0 ;  /* 0x0000040003037824 */ /* 0x000fc800078e0200 */
[----:B------:R-:W-:Y:S01]  /*00c0*/  VIADD R17, R3, 0x200 ;  /* 0x0000020003117836 */ /* 0x000fe20000000000 */
[----:B------:R-:W-:-:S04]  /*00d0*/  SHF.R.S32.HI R0, RZ, 0x1f, R3 ;  /* 0x0000001fff007819 */ /* 0x000fc80000011403 */
[----:B------:R-:W-:Y:S02]  /*00e0*/  LEA.HI R6, R18, R17, RZ, 0x6 ;  /* 0x0000001112067211 */ /* 0x000fe400078f30ff */
[----:B------:R-:W-:Y:S02]  /*00f0*/  LEA.HI R0, R0, R3, RZ, 0x6 ;  /* 0x0000000300007211 */ /* 0x000fe400078f30ff */
[----:B------:R-:W-:Y:S02]  /*0100*/  SHF.R.S32.HI R6, RZ, 0x6, R6 ;  /* 0x00000006ff067819 */ /* 0x000fe40000011406 */
[----:B------:R-:W-:Y:S02]  /*0110*/  SHF.R.S32.HI R2, RZ, 0x6, R0 ;  /* 0x00000006ff027819 */ /* 0x000fe40000011400 */
[----:B------:R-:W-:Y:S02]  /*0120*/  LEA.HI R8, R6, R6, RZ, 0x6 ;  /* 0x0000000606087211 */ /* 0x000fe400078f30ff */
[----:B------:R-:W-:-:S02]  /*0130*/  LEA.HI R7, R2, R2, RZ, 0x6 ;  /* 0x0000000202077211 */ /* 0x000fc400078f30ff */
[----:B------:R-:W-:Y:S02]  /*0140*/  LOP3.LUT R9, R8, 0xffffffc0, RZ, 0xc0, !PT ;  /* 0xffffffc008097812 */ /* 0x000fe400078ec0ff */
[----:B------:R-:W-:Y:S02]  /*0150*/  LOP3.LUT R7, R7, 0xffffffc0, RZ, 0xc0, !PT ;  /* 0xffffffc007077812 */ /* 0x000fe400078ec0ff */
[----:B------:R-:W-:Y:S01]  /*0160*/  LOP3.LUT R16, R0, 0xffffffc0, RZ, 0xc0, !PT ;  /* 0xffffffc000107812 */ /* 0x000fe200078ec0ff */
[----:B------:R-:W-:Y:S02]  /*0170*/  IMAD.IADD R9, R6, 0x1, -R9 ;  /* 0x0000000106097824 */ /* 0x000fe400078e0a09 */
[----:B------:R-:W-:Y:S02]  /*0180*/  IMAD.IADD R7, R2, 0x1, -R7 ;  /* 0x0000000102077824 */ /* 0x000fe400078e0a07 */
[--C-:B--2---:R-:W-:Y:S02]  /*0190*/  IMAD.WIDE R10, R9, 0x8, R4.reuse ;  /* 0x00000008090a7825 */ /* 0x104fe400078e0204 */
[----:B------:R-:W1:Y:S02]  /*01a0*/  LDC.64 R8, c[0x0][0x228] ;  /* 0x00008a00ff087b82 */ /* 0x000e640000000a00 */
[----:B------:R-:W-:-:S02]  /*01b0*/  IMAD.WIDE R20, R7, 0x8, R4 ;  /* 0x0000000807147825 */ /* 0x000fc400078e0204 */
[----:B------:R-:W2:Y:S02]  /*01c0*/  LDG.E.EL.64 R10, desc[UR4][R10.64] ;  /* 0x000000040a0a7981 */ /* 0x000ea4000c2e1b00 */
[----:B------:R-:W-:Y:S02]  /*01d0*/  IMAD.IADD R16, R3, 0x1, -R16 ;  /* 0x0000000103107824 */ /* 0x000fe400078e0a10 */
[----:B------:R-:W3:Y:S02]  /*01e0*/  LDG.E.EL.64 R20, desc[UR4][R20.64] ;  /* 0x0000000414147981 */ /* 0x000ee4000c2e1b00 */
[----:B----4-:R-:W-:-:S06]  /*01f0*/  IMAD.WIDE R12, R16, 0x8, R26 ;  /* 0x00000008100c7825 */ /* 0x010fcc00078e021a */
[----:B------:R-:W4:Y:S01]  /*0200*/  LDG.E.EL.128 R12, desc[UR4][R12.64] ;  /* 0x000000040c0c7981 */ /* 0x000f22000c2e1d00 */
[----:B-1----:R-:W-:-:S06]  /*0210*/  IMAD.WIDE R4, R16, 0x8, R8 ;  /* 0x0000000810047825 */ /* 0x002fcc00078e0208 */
[----:B------:R-:W5:Y:S01]  /*0220*/  LDG.E.EL.128 R4, desc[UR4][R4.64] ;  /* 0x0000000404047981 */ /* 0x000f62000c2e1d00 */
[----:B------:R-:W-:-:S05]  /*0230*/  VIADD R25, R3, 0x2 ;  /* 0x0000000203197836 */ /* 0x000fca0000000000 */
[----:B------:R-:W-:-:S04]  /*0240*/  LEA.HI R0, R18, R25, RZ, 0x6 ;  /* 0x0000001912007211 */ /* 0x000fc800078f30ff */
[----:B------:R-:W-:-:S05]  /*0250*/  LOP3.LUT R0, R0, 0xffffffc0, RZ, 0xc0, !PT ;  /* 0xffffffc000007812 */ /* 0x000fca00078ec0ff */
[----:B------:R-:W-:Y:S01]  /*0260*/  IMAD.IADD R25, R25, 0x1, -R0 ;  /* 0x0000000119197824 */ /* 0x000fe200078e0a00 */
[----:B------:R-:W-:-:S04]  /*0270*/  LEA.HI R17, R18, R17, RZ, 0xc ;  /* 0x0000001112117211 */ /* 0x000fc800078f60ff */
[----:B------:R-:W-:Y:S02]  /*0280*/  SHF.R.S32.HI R17, RZ, 0xc, R17 ;  /* 0x0000000cff117819 */ /* 0x000fe40000011411 */
[----:B--2---:R-:W-:-:S04]  /*0290*/  SHF.R.U32.HI R23, RZ, 0x1a, R11 ;  /* 0x0000001aff177819 */ /* 0x004fc8000001160b */
[----:B------:R-:W-:Y:S02]  /*02a0*/  LOP3.LUT R23, R23, 0x20, RZ, 0xc0, !PT ;  /* 0x0000002017177812 */ /* 0x000fe400078ec0ff */
[----:B---3--:R-:W-:Y:S02]  /*02b0*/  SHF.R.U32.HI R19, RZ, 0x1a, R21 ;  /* 0x0000001aff137819 */ /* 0x008fe40000011615 */
[----:B------:R-:W-:Y:S02]  /*02c0*/  IADD3 R2, P1, R10, R23, RZ ;  /* 0x000000170a027210 */ /* 0x000fe40007f3e0ff */
[----:B------:R-:W-:-:S03]  /*02d0*/  LOP3.LUT R19, R19, 0x20, RZ, 0xc0, !PT ;  /* 0x0000002013137812 */ /* 0x000fc600078ec0ff */
[----:B------:R-:W-:Y:S01]  /*02e0*/  IMAD.X R11, RZ, RZ, R11, P1 ;  /* 0x000000ffff0b7224 */ /* 0x000fe200008e060b */
[----:B------:R-:W-:Y:S02]  /*02f0*/  IADD3 R19, P0, R20, R19, RZ ;  /* 0x0000001314137210 */ /* 0x000fe40007f1e0ff */
[----:B----4-:R-:W-:Y:S02]  /*0300*/  SHF.R.U32.HI R28, RZ, 0x18, R13 ;  /* 0x00000018ff1c7819 */ /* 0x010fe4000001160d */
[----:B------:R-:W-:Y:S01]  /*0310*/  SHF.L.U64.HI R0, R2, 0x7, R11 ;  /* 0x0000000702007819 */ /* 0x000fe2000001020b */
[----:B------:R-:W-:Y:S01]  /*0320*/  IMAD.X R20, RZ, RZ, R21, P0 ;  /* 0x000000ffff147224 */ /* 0x000fe200000e0615 */
[----:B------:R-:W-:Y:S01]  /*0330*/  LEA R29, P0, R12, UR6, 0x2 ;  /* 0x000000060c1d7c11 */ /* 0x000fe2000f8010ff */
[----:B------:R-:W-:Y:S01]  /*0340*/  IMAD.SHL.U32 R2, R2, 0x80, RZ ;  /* 0x0000008002027824 */ /* 0x000fe200078e00ff */
[----:B------:R-:W-:Y:S02]  /*0350*/  LOP3.LUT R28, R28, 0x80, RZ, 0xc0, !PT ;  /* 0x000000801c1c7812 */ /* 0x000fe400078ec0ff */
[----:B------:R-:W-:-:S02]  /*0360*/  LEA.HI.X R13, R12, UR7, R13, 0x2, P0 ;  /* 0x000000070c0d7c11 */ /* 0x000fc400080f140d */
[----:B------:R-:W-:Y:S01]  /*0370*/  IADD3 R22, P2, P3, R2, R29, R28 ;  /* 0x0000001d02167210 */ /* 0x000fe20007b5e01c */
[C---:B------:R-:W-:Y:S01]  /*0380*/  IMAD.SHL.U32 R10, R19.reuse, 0x80, RZ ;  /* 0x00000080130a7824 */ /* 0x040fe200078e00ff */
[----:B------:R-:W-:Y:S02]  /*0390*/  SHF.L.U64.HI R11, R19, 0x7, R20 ;  /* 0x00000007130b7819 */ /* 0x000fe40000010214 */
[----:B------:R-:W-:Y:S02]  /*03a0*/  IADD3.X R23, R0, R13, RZ, P2, P3 ;  /* 0x0000000d00177210 */ /* 0x000fe400017e64ff */
[----:B------:R-:W-:Y:S02]  /*03b0*/  SHF.R.U32.HI R19, RZ, 0x18, R15 ;  /* 0x00000018ff137819 */ /* 0x000fe4000001160f */
[----:B------:R-:W-:Y:S01]  /*03c0*/  LEA R12, P2, R14, UR6, 0x2 ;  /* 0x000000060e0c7c11 */ /* 0x000fe2000f8410ff */
[----:B------:R-:W-:Y:S01]  /*03d0*/  IMAD.SHL.U32 R20, R17, 0x400, RZ ;  /* 0x0000040011147824 */ /* 0x000fe200078e00ff */
[----:B------:R-:W-:-:S02]  /*03e0*/  IADD3 R28, P0, P1, R10, R29, R28 ;  /* 0x0000001d0a1c7210 */ /* 0x000fc4000791e01c */
[----:B------:R-:W-:Y:S02]  /*03f0*/  LEA.HI R17, R18, R3, RZ, 0xc ;  /* 0x0000000312117211 */ /* 0x000fe400078f60ff */
[----:B------:R-:W-:Y:S02]  /*0400*/  LOP3.LUT R19, R19, 0x80, RZ, 0xc0, !PT ;  /* 0x0000008013137812 */ /* 0x000fe400078ec0ff */
[----:B------:R-:W-:Y:S02]  /*0410*/  LEA.HI.X R14, R14, UR7, R15, 0x2, P2 ;  /* 0x000000070e0e7c11 */ /* 0x000fe400090f140f */
[----:B-----5:R-:W-:Y:S02]  /*0420*/  SHF.R.U32.HI R15, RZ, 0x18, R5 ;  /* 0x00000018ff0f7819 */ /* 0x020fe40000011605 */
[----:B------:R-:W-:Y:S02]  /*0430*/  IADD3 R18, P5, P4, R10, R12, R19 ;  /* 0x0000000c0a127210 */ /* 0x000fe40007cbe013 */
[----:B------:R-:W-:-:S02]  /*0440*/  SHF.R.S32.HI R17, RZ, 0xc, R17 ;  /* 0x0000000cff117819 */ /* 0x000fc40000011411 */
[----:B------:R-:W-:Y:S02]  /*0450*/  IADD3.X R29, R11, R13, RZ, P0, P1 ;  /* 0x0000000d0b1d7210 */ /* 0x000fe400007e24ff */
[----:B------:R-:W-:Y:S02]  /*0460*/  LOP3.LUT R13, R15, 0x80, RZ, 0xc0, !PT ;  /* 0x000000800f0d7812 */ /* 0x000fe400078ec0ff */
[----:B------:R-:W-:Y:S02]  /*0470*/  LEA R15, P0, R4, UR6, 0x2 ;  /* 0x00000006040f7c11 */ /* 0x000fe4000f8010ff */
[----:B------:R-:W-:Y:S01]  /*0480*/  IADD3 R12, P3, P2, R2, R12, R19 ;  /* 0x0000000c020c7210 */ /* 0x000fe20007a7e013 */
[----:B------:R-:W-:Y:S01]  /*0490*/  IMAD.SHL.U32 R21, R17, 0x400, RZ ;  /* 0x0000040011157824 */ /* 0x000fe200078e00ff */
[----:B------:R-:W-:Y:S02]  /*04a0*/  IADD3.X R19, R11, R14, RZ, P5, P4 ;  /* 0x0000000e0b137210 */ /* 0x000fe40002fe84ff */
[----:B------:R-:W-:-:S02]  /*04b0*/  LEA.HI.X R5, R4, UR7, R5, 0x2, P0 ;  /* 0x0000000704057c11 */ /* 0x000fc400080f1405 */
[----:B------:R-:W-:Y:S01]  /*04c0*/  IADD3 R30, P0, P1, R10, R15, R13 ;  /* 0x0000000f0a1e7210 */ /* 0x000fe2000791e00d */
[----:B------:R-:W-:-:S03]  /*04d0*/  IMAD.WIDE R18, R21, 0x4, R18 ;  /* 0x0000000415127825 */ /* 0x000fc600078e0212 */
[----:B------:R-:W-:Y:S02]  /*04e0*/  IADD3.X R31, R11, R5, RZ, P0, P1 ;  /* 0x000000050b1f7210 */ /* 0x000fe400007e24ff */
[----:B------:R-:W-:Y:S01]  /*04f0*/  IADD3 R4, P0, P1, R2, R15, R13 ;  /* 0x0000000f02047210 */ /* 0x000fe2000791e00d */
[----:B------:R1:W2:Y:S01]  /*0500*/  LDG.E.EL R24, desc[UR4][R18.64] ;  /* 0x0000000412187981 */ /* 0x0002a2000c2e1900 */
[----:B------:R-:W-:Y:S01]  /*0510*/  IADD3.X R13, R0, R14, RZ, P3, P2 ;  /* 0x0000000e000d7210 */ /* 0x000fe20001fe44ff */
[----:B------:R-:W-:Y:S01]  /*0520*/  IMAD.WIDE R22, R20, 0x4, R22 ;  /* 0x0000000414167825 */ /* 0x000fe200078e0216 */
[----:B------:R-:W-:-:S03]  /*0530*/  IADD3.X R5, R0, R5, RZ, P0, P1 ;  /* 0x0000000500057210 */ /* 0x000fc600007e24ff */
[C---:B------:R-:W-:Y:S02]  /*0540*/  IMAD.WIDE R12, R20.reuse, 0x4, R12 ;  /* 0x00000004140c7825 */ /* 0x040fe400078e020c */
[----:B------:R-:W3:Y:S01]  /*0550*/  LDG.E.EL R22, desc[UR4][R22.64] ;  /* 0x0000000416167981 */ /* 0x000ee2000c2e1900 */
[----:B-1----:R-:W1:Y:S01]  /*0560*/  LDC.64 R18, c[0x0][0x230] ;  /* 0x00008c00ff127b82 */ /* 0x002e620000000a00 */
[----:B------:R-:W-:-:S04]  /*0570*/  IMAD.WIDE R14, R20, 0x4, R4 ;  /* 0x00000004140e7825 */ /* 0x000fc800078e0204 */
[C---:B------:R-:W-:Y:S01]  /*0580*/  IMAD.WIDE R4, R25.reuse, 0x8, R8 ;  /* 0x0000000819047825 */ /* 0x040fe200078e0208 */
[----:B------:R-:W-:Y:S01]  /*0590*/  SHF.R.U32.HI R8, RZ, 0x18, R7 ;  /* 0x00000018ff087819 */ /* 0x000fe20000011607 */
[----:B------:R-:W3:Y:S04]  /*05a0*/  LDG.E.EL R9, desc[UR4][R14.64] ;  /* 0x000000040e097981 */ /* 0x000ee8000c2e1900 */
[----:B------:R4:W5:Y:S01]  /*05b0*/  LDG.E.EL R23, desc[UR4][R12.64] ;  /* 0x000000040c177981 */ /* 0x000962000c2e1900 */
[----:B------:R-:W-:Y:S01]  /*05c0*/  LOP3.LUT R8, R8, 0x80, RZ, 0xc0, !PT ;  /* 0x0000008008087812 */ /* 0x000fe200078ec0ff */
[----:B----4-:R-:W-:Y:S01]  /*05d0*/  IMAD.WIDE R12, R25, 0x8, R26 ;  /* 0x00000008190c7825 */ /* 0x010fe200078e021a */
[----:B------:R-:W-:-:S04]  /*05e0*/  LEA R25, P0, R6, UR6, 0x2 ;  /* 0x0000000606197c11 */ /* 0x000fc8000f8010ff */
[----:B------:R-:W-:Y:S02]  /*05f0*/  LEA.HI.X R7, R6, UR7, R7, 0x2, P0 ;  /* 0x0000000706077c11 */ /* 0x000fe400080f1407 */
[----:B------:R-:W-:Y:S01]  /*0600*/  IADD3 R14, P0, P1, R10, R25, R8 ;  /* 0x000000190a0e7210 */ /* 0x000fe2000791e008 */
[----:B------:R-:W-:-:S03]  /*0610*/  IMAD.WIDE R28, R21, 0x4, R28 ;  /* 0x00000004151c7825 */ /* 0x000fc600078e021c */
[----:B------:R-:W-:Y:S01]  /*0620*/  IADD3.X R15, R11, R7, RZ, P0, P1 ;  /* 0x000000070b0f7210 */ /* 0x000fe200007e24ff */
[----:B------:R-:W-:Y:S02]  /*0630*/  IMAD.WIDE R30, R21, 0x4, R30 ;  /* 0x00000004151e7825 */ /* 0x000fe400078e021e */
[----:B------:R-:W4:Y:S02]  /*0640*/  LDG.E.EL R28, desc[UR4][R28.64] ;  /* 0x000000041c1c7981 */ /* 0x000f24000c2e1900 */
[----:B-1----:R-:W-:-:S04]  /*0650*/  IMAD.WIDE R18, R16, 0x4, R18 ;  /* 0x0000000410127825 */ /* 0x002fc800078e0212 */
[----:B------:R-:W-:Y:S01]  /*0660*/  IMAD.WIDE R14, R21, 0x4, R14 ;  /* 0x00000004150e7825 */ /* 0x000fe200078e020e */
[----:B------:R-:W-:Y:S01]  /*0670*/  IADD3 R6, P0, P1, R2, R25, R8 ;  /* 0x0000001902067210 */ /* 0x000fe2000791e008 */
[----:B------:R-:W2:Y:S04]  /*0680*/  LDG.E.EL.128 R16, desc[UR4][R18.64] ;  /* 0x0000000412107981 */ /* 0x000ea8000c2e1d00 */
[----:B------:R-:W4:Y:S04]  /*0690*/  LDG.E.EL R29, desc[UR4][R30.64] ;  /* 0x000000041e1d7981 */ /* 0x000f28000c2e1900 */
[----:B------:R-:W2:Y:S01]  /*06a0*/  LDG.E.EL R25, desc[UR4][R14.64] ;  /* 0x000000040e197981 */ /* 0x000ea2000c2e1900 */
[----:B------:R-:W-:-:S03]  /*06b0*/  IADD3.X R7, R0, R7, RZ, P0, P1 ;  /* 0x0000000700077210 */ /* 0x000fc600007e24ff */
[----:B------:R-:W5:Y:S01]  /*06c0*/  LDG.E.EL.128 R12, desc[UR4][R12.64] ;  /* 0x000000040c0c7981 */ /* 0x000f62000c2e1d00 */
[----:B------:R-:W-:-:S05]  /*06d0*/  IMAD.WIDE R6, R20, 0x4, R6 ;  /* 0x0000000414067825 */ /* 0x000fca00078e0206 */
[----:B------:R-:W5:Y:S04]  /*06e0*/  LDG.E.EL R26, desc[UR4][R6.64] ;  /* 0x00000004061a7981 */ /* 0x000f68000c2e1900 */
[----:B------:R-:W5:Y:S01]  /*06f0*/  LDG.E.EL.128 R4, desc[UR4][R4.64] ;  /* 0x0000000404047981 */ /* 0x000f62000c2e1d00 */
[----:B---3--:R-:W-:Y:S01]  /*0700*/  FADD R9, -R22, R9 ;  /* 0x0000000916097221 */ /* 0x008fe20000000100 */
[----:B----4-:R-:W-:-:S04]  /*0710*/  FADD R29, -R28, R29 ;  /* 0x0000001d1c1d7221 */ /* 0x010fc80000000100 */
[C---:B--2---:R-:W-:Y:S01]  /*0720*/  FFMA R8, R16.reuse, R29, R28 ;  /* 0x0000001d10087223 */ /* 0x044fe2000000001c */
[----:B------:R-:W-:Y:S01]  /*0730*/  FFMA R16, R16, R9, R22 ;  /* 0x0000000910107223 */ /* 0x000fe20000000016 */
[--C-:B-----5:R-:W-:Y:S02]  /*0740*/  SHF.R.U32.HI R29, RZ, 0x18, R13.reuse ;  /* 0x00000018ff1d7819 */ /* 0x120fe4000001160d */
[C---:B------:R-:W-:Y:S02]  /*0750*/  LEA R28, P0, R12.reuse, UR6, 0x2 ;  /* 0x000000060c1c7c11 */ /* 0x040fe4000f8010ff */
[----:B------:R-:W-:Y:S02]  /*0760*/  LOP3.LUT R29, R29, 0x80, RZ, 0xc0, !PT ;  /* 0x000000801d1d7812 */ /* 0x000fe400078ec0ff */
[----:B------:R-:W-:Y:S02]  /*0770*/  LEA.HI.X R9, R12, UR7, R13, 0x2, P0 ;  /* 0x000000070c097c11 */ /* 0x000fe400080f140d */
[----:B------:R-:W-:-:S02]  /*0780*/  IADD3 R12, P0, P1, R10, R28, R29 ;  /* 0x0000001c0a0c7210 */ /* 0x000fc4000791e01d */
[----:B------:R-:W-:Y:S02]  /*0790*/  IADD3 R28, P2, P3, R2, R28, R29 ;  /* 0x0000001c021c7210 */ /* 0x000fe40007b5e01d */
[-C--:B------:R-:W-:Y:S02]  /*07a0*/  IADD3.X R13, R11, R9.reuse, RZ, P0, P1 ;  /* 0x000000090b0d7210 */ /* 0x080fe400007e24ff */
[----:B------:R-:W-:Y:S01]  /*07b0*/  IADD3.X R29, R0, R9, RZ, P2, P3 ;  /* 0x00000009001d7210 */ /* 0x000fe200017e64ff */
[----:B------:R-:W-:Y:S01]  /*07c0*/  FADD R9, -R24, R25 ;  /* 0x0000001918097221 */ /* 0x000fe20000000100 */
[----:B------:R-:W-:Y:S01]  /*07d0*/  FADD R26, -R23, R26 ;  /* 0x0000001a171a7221 */ /* 0x000fe20000000100 */
[----:B------:R-:W-:Y:S02]  /*07e0*/  SHF.R.U32.HI R25, RZ, 0x18, R15 ;  /* 0x00000018ff197819 */ /* 0x000fe4000001160f */
[C---:B------:R-:W-:Y:S01]  /*07f0*/  FFMA R9, R17.reuse, R9, R24 ;  /* 0x0000000911097223 */ /* 0x040fe20000000018 */
[----:B------:R-:W-:Y:S01]  /*0800*/  SHF.R.U32.HI R22, RZ, 0x18, R5 ;  /* 0x00000018ff167819 */ /* 0x000fe20000011605 */
[----:B------:R-:W-:Y:S01]  /*0810*/  FFMA R17, R17, R26, R23 ;  /* 0x0000001a11117223 */ /* 0x000fe20000000017 */
[----:B------:R-:W-:-:S02]  /*0820*/  LEA R24, P1, R4, UR6, 0x2 ;  /* 0x0000000604187c11 */ /* 0x000fc4000f8210ff */
[----:B------:R-:W-:Y:S02]  /*0830*/  LEA R23, P0, R14, UR6, 0x2 ;  /* 0x000000060e177c11 */ /* 0x000fe4000f8010ff */
[----:B------:R-:W-:Y:S02]  /*0840*/  LOP3.LUT R25, R25, 0x80, RZ, 0xc0, !PT ;  /* 0x0000008019197812 */ /* 0x000fe400078ec0ff */
[----:B------:R-:W-:Y:S02]  /*0850*/  LOP3.LUT R22, R22, 0x80, RZ, 0xc0, !PT ;  /* 0x0000008016167812 */ /* 0x000fe400078ec0ff */
[----:B------:R-:W-:Y:S02]  /*0860*/  LEA.HI.X R27, R4, UR7, R5, 0x2, P1 ;  /* 0x00000007041b7c11 */ /* 0x000fe400088f1405 */
[----:B------:R-:W-:Y:S02]  /*0870*/  LEA.HI.X R26, R14, UR7, R15, 0x2, P0 ;  /* 0x000000070e1a7c11 */ /* 0x000fe400080f140f */
[----:B------:R-:W-:-:S02]  /*0880*/  IADD3 R4, P2, P3, R10, R23, R25 ;  /* 0x000000170a047210 */ /* 0x000fc40007b5e019 */
[----:B------:R-:W-:Y:S02]  /*0890*/  IADD3 R14, P4, P5, R10, R24, R22 ;  /* 0x000000180a0e7210 */ /* 0x000fe40007d9e016 */
[C---:B------:R-:W-:Y:S02]  /*08a0*/  IADD3.X R5, R11.reuse, R26, RZ, P2, P3 ;  /* 0x0000001a0b057210 */ /* 0x040fe400017e64ff */
[----:B------:R-:W-:Y:S01]  /*08b0*/  IADD3.X R15, R11, R27, RZ, P4, P5 ;  /* 0x0000001b0b0f7210 */ /* 0x000fe200027ea4ff */
[----:B------:R-:W-:Y:S01]  /*08c0*/  IMAD.WIDE R4, R21, 0x4, R4 ;  /* 0x0000000415047825 */ /* 0x000fe200078e0204 */
[----:B------:R-:W-:-:S03]  /*08d0*/  IADD3 R22, P0, P1, R2, R24, R22 ;  /* 0x0000001802167210 */ /* 0x000fc6000791e016 */
[C---:B------:R-:W-:Y:S01]  /*08e0*/  IMAD.WIDE R14, R21.reuse, 0x4, R14 ;  /* 0x00000004150e7825 */ /* 0x040fe200078e020e */
[----:B------:R-:W-:Y:S01]  /*08f0*/  SHF.R.U32.HI R24, RZ, 0x18, R7 ;  /* 0x00000018ff187819 */ /* 0x000fe20000011607 */
[----:B------:R-:W2:Y:S02]  /*0900*/  LDG.E.EL R4, desc[UR4][R4.64] ;  /* 0x0000000404047981 */ /* 0x000ea4000c2e1900 */
[----:B------:R-:W-:-:S04]  /*0910*/  IMAD.WIDE R12, R21, 0x4, R12 ;  /* 0x00000004150c7825 */ /* 0x000fc800078e020c */
[----:B------:R-:W-:Y:S02]  /*0920*/  IMAD.WIDE R28, R20, 0x4, R28 ;  /* 0x00000004141c7825 */ /* 0x000fe400078e021c */
[----:B------:R-:W3:Y:S04]  /*0930*/  LDG.E.EL R12, desc[UR4][R12.64] ;  /* 0x000000040c0c7981 */ /* 0x000ee8000c2e1900 */
[----:B------:R1:W3:Y:S04]  /*0940*/  LDG.E.EL R5, desc[UR4][R14.64] ;  /* 0x000000040e057981 */ /* 0x0002e8000c2e1900 */
[----:B------:R4:W5:Y:S01]  /*0950*/  LDG.E.EL R13, desc[UR4][R28.64] ;  /* 0x000000041c0d7981 */ /* 0x000962000c2e1900 */
[----:B-1----:R-:W-:-:S02]  /*0960*/  LOP3.LUT R15, R24, 0x80, RZ, 0xc0, !PT ;  /* 0x00000080180f7812 */ /* 0x002fc400078ec0ff */
[----:B------:R-:W-:-:S04]  /*0970*/  LEA R14, P2, R6, UR6, 0x2 ;  /* 0x00000006060e7c11 */ /* 0x000fc8000f8410ff */
[----:B------:R-:W-:Y:S02]  /*0980*/  LEA.HI.X R6, R6, UR7, R7, 0x2, P2 ;  /* 0x0000000706067c11 */ /* 0x000fe400090f1407 */
[----:B------:R-:W-:Y:S02]  /*0990*/  IADD3 R10, P4, P5, R10, R14, R15 ;  /* 0x0000000e0a0a7210 */ /* 0x000fe40007d9e00f */
[C---:B------:R-:W-:Y:S02]  /*09a0*/  IADD3 R24, P2, P3, R2.reuse, R23, R25 ;  /* 0x0000001702187210 */ /* 0x040fe40007b5e019 */
[----:B------:R-:W-:Y:S02]  /*09b0*/  IADD3.X R11, R11, R6, RZ, P4, P5 ;  /* 0x000000060b0b7210 */ /* 0x000fe400027ea4ff */
[----:B----4-:R-:W-:Y:S02]  /*09c0*/  IADD3 R28, P4, P5, R2, R14, R15 ;  /* 0x0000000e021c7210 */ /* 0x010fe40007d9e00f */
[----:B------:R-:W-:-:S02]  /*09d0*/  IADD3.X R25, R0, R26, RZ, P2, P3 ;  /* 0x0000001a00197210 */ /* 0x000fc400017e64ff */
[C---:B------:R-:W-:Y:S02]  /*09e0*/  IADD3.X R23, R0.reuse, R27, RZ, P0, P1 ;  /* 0x0000001b00177210 */ /* 0x040fe400007e24ff */
[----:B------:R-:W-:Y:S01]  /*09f0*/  IADD3.X R29, R0, R6, RZ, P4, P5 ;  /* 0x00000006001d7210 */ /* 0x000fe200027ea4ff */
[----:B------:R-:W-:Y:S02]  /*0a00*/  IMAD.WIDE R6, R21, 0x4, R10 ;  /* 0x0000000415067825 */ /* 0x000fe400078e020a */
[----:B------:R-:W1:Y:S02]  /*0a10*/  LDC.64 R10, c[0x0][0x238] ;  /* 0x00008e00ff0a7b82 */ /* 0x000e640000000a00 */
[C---:B------:R-:W-:Y:S02]  /*0a20*/  IMAD.WIDE R24, R20.reuse, 0x4, R24 ;  /* 0x0000000414187825 */ /* 0x040fe400078e0218 */
[----:B------:R-:W2:Y:S02]  /*0a30*/  LDG.E.EL R7, desc[UR4][R6.64] ;  /* 0x0000000406077981 */ /* 0x000ea4000c2e1900 */
[----:B------:R-:W-:-:S02]  /*0a40*/  IMAD.WIDE R22, R20, 0x4, R22 ;  /* 0x0000000414167825 */ /* 0x000fc400078e0216 */
[----:B------:R-:W4:Y:S02]  /*0a50*/  LDG.E.EL R24, desc[UR4][R24.64] ;  /* 0x0000000418187981 */ /* 0x000f24000c2e1900 */
[----:B------:R-:W-:Y:S02]  /*0a60*/  IMAD.WIDE R28, R20, 0x4, R28 ;  /* 0x00000004141c7825 */ /* 0x000fe400078e021c */
[----:B------:R-:W5:Y:S04]  /*0a70*/  LDG.E.EL R22, desc[UR4][R22.64] ;  /* 0x0000000416167981 */ /* 0x000f68000c2e1900 */
[----:B------:R-:W4:Y:S01]  /*0a80*/  LDG.E.EL R29, desc[UR4][R28.64] ;  /* 0x000000041c1d7981 */ /* 0x000f22000c2e1900 */
[----:B-1----:R-:W-:-:S04]  /*0a90*/  IMAD.WIDE R2, R3, 0x4, R10 ;  /* 0x0000000403027825 */ /* 0x002fc800078e020a */
[----:B---3--:R-:W-:-:S04]  /*0aa0*/  FADD R5, -R12, R5 ;  /* 0x000000050c057221 */ /* 0x008fc80000000100 */
[----:B------:R-:W-:Y:S01]  /*0ab0*/  FFMA R10, R18, R5, R12 ;  /* 0x00000005120a7223 */ /* 0x000fe2000000000c */
[----:B--2---:R-:W-:-:S04]  /*0ac0*/  FADD R11, -R4, R7 ;  /* 0x00000007040b7221 */ /* 0x004fc80000000100 */
[----:B------:R-:W-:Y:S01]  /*0ad0*/  FFMA R11, R19, R11, R4 ;  /* 0x0000000b130b7223 */ /* 0x000fe20000000004 */
[----:B-----5:R-:W-:Y:S01]  /*0ae0*/  FADD R0, -R13, R22 ;  /* 0x000000160d007221 */ /* 0x020fe20000000100 */
[----:B----4-:R-:W-:-:S03]  /*0af0*/  FADD R15, -R24, R29 ;  /* 0x0000001d180f7221 */ /* 0x010fc60000000100 */
[----:B------:R-:W-:Y:S01]  /*0b00*/  FFMA R18, R18, R0, R13 ;  /* 0x0000000012127223 */ /* 0x000fe2000000000d */
[----:B------:R-:W-:Y:S01]  /*0b10*/  FFMA R19, R19, R15, R24 ;  /* 0x0000000f13137223 */ /* 0x000fe20000000018 */
[----:B------:R-:W-:Y:S04]  /*0b20*/  STG.E.128 desc[UR4][R2.64], R8 ;  /* 0x0000000802007986 */ /* 0x000fe8000c101d04 */
[----:B------:R-:W-:Y:S01]  /*0b30*/  STG.E.128 desc[UR4][R2.64+0x800], R16 ;  /* 0x0008001002007986 */ /* 0x000fe2000c101d04 */
[----:B------:R-:W-:Y:S05]  /*0b40*/  EXIT ;  /* 0x000000000000794d */ /* 0x000fea0003800000 */
.L_x_0:
[----:B------:R-:W-:-:S00]  /*0b50*/  BRA `(.L_x_0) ;  /* 0xfffffffc00fc7947 */ /* 0x000fc0000383ffff */
[----:B------:R-:W-:-:S00]  /*0b60*/  NOP ;  /* 0x0000000000007918 */ /* 0x000fc00000000000 */
        /* <DEDUP_REMOVED lines=9> */
.L_x_1:


//--------------------- .nv.constant0.triton_poi_fused__unsafe_index_add_mul_sub_30 --------------------------
	.section	.nv.constant0.triton_poi_fused__unsafe_index_add_mul_sub_30,"a",@progbits
	.sectionflags	@""
	.align	4
.nv.constant0.triton_poi_fused__unsafe_index_add_mul_sub_30:
	.zero		580
